//
// Generated by NVIDIA NVVM Compiler
//
// Compiler Build ID: CL-36424714
// Cuda compilation tools, release 13.0, V13.0.88
// Based on NVVM 20.0.0
//

.version 9.0
.target sm_100
.address_size 64

	// .globl	_ZN3cub18CUB_300001_SM_10006detail11EmptyKernelIvEEvv
.global .align 1 .b8 _ZN34_INTERNAL_20f6fbb4_4_k_cu_1d8eb5984cuda3std3__45__cpo5beginE[1];
.global .align 1 .b8 _ZN34_INTERNAL_20f6fbb4_4_k_cu_1d8eb5984cuda3std3__45__cpo3endE[1];
.global .align 1 .b8 _ZN34_INTERNAL_20f6fbb4_4_k_cu_1d8eb5984cuda3std3__45__cpo6cbeginE[1];
.global .align 1 .b8 _ZN34_INTERNAL_20f6fbb4_4_k_cu_1d8eb5984cuda3std3__45__cpo4cendE[1];
.global .align 1 .b8 _ZN34_INTERNAL_20f6fbb4_4_k_cu_1d8eb5984cuda3std3__45__cpo6rbeginE[1];
.global .align 1 .b8 _ZN34_INTERNAL_20f6fbb4_4_k_cu_1d8eb5984cuda3std3__45__cpo4rendE[1];
.global .align 1 .b8 _ZN34_INTERNAL_20f6fbb4_4_k_cu_1d8eb5984cuda3std3__45__cpo7crbeginE[1];
.global .align 1 .b8 _ZN34_INTERNAL_20f6fbb4_4_k_cu_1d8eb5984cuda3std3__45__cpo5crendE[1];
.global .align 1 .b8 _ZN34_INTERNAL_20f6fbb4_4_k_cu_1d8eb5984cuda3std3__436_GLOBAL__N__20f6fbb4_4_k_cu_1d8eb5986ignoreE[1];
.global .align 1 .b8 _ZN34_INTERNAL_20f6fbb4_4_k_cu_1d8eb5984cuda3std3__419piecewise_constructE[1];
.global .align 1 .b8 _ZN34_INTERNAL_20f6fbb4_4_k_cu_1d8eb5984cuda3std3__48in_placeE[1];
.global .align 1 .b8 _ZN34_INTERNAL_20f6fbb4_4_k_cu_1d8eb5984cuda3std3__420unreachable_sentinelE[1];
.global .align 1 .b8 _ZN34_INTERNAL_20f6fbb4_4_k_cu_1d8eb5984cuda3std3__47nulloptE[1];
.global .align 1 .b8 _ZN34_INTERNAL_20f6fbb4_4_k_cu_1d8eb5984cuda3std3__48unexpectE[1];
.global .align 1 .b8 _ZN34_INTERNAL_20f6fbb4_4_k_cu_1d8eb5984cuda3std6ranges3__45__cpo4swapE[1];
.global .align 1 .b8 _ZN34_INTERNAL_20f6fbb4_4_k_cu_1d8eb5984cuda3std6ranges3__45__cpo9iter_moveE[1];
.global .align 1 .b8 _ZN34_INTERNAL_20f6fbb4_4_k_cu_1d8eb5984cuda3std6ranges3__45__cpo7advanceE[1];
.global .align 1 .b8 _ZN34_INTERNAL_20f6fbb4_4_k_cu_1d8eb5984cuda3std6ranges3__45__cpo5beginE[1];
.global .align 1 .b8 _ZN34_INTERNAL_20f6fbb4_4_k_cu_1d8eb5984cuda3std6ranges3__45__cpo3endE[1];
.global .align 1 .b8 _ZN34_INTERNAL_20f6fbb4_4_k_cu_1d8eb5984cuda3std6ranges3__45__cpo6cbeginE[1];
.global .align 1 .b8 _ZN34_INTERNAL_20f6fbb4_4_k_cu_1d8eb5984cuda3std6ranges3__45__cpo4cendE[1];
.global .align 1 .b8 _ZN34_INTERNAL_20f6fbb4_4_k_cu_1d8eb5984cuda3std6ranges3__45__cpo9iter_swapE[1];
.global .align 1 .b8 _ZN34_INTERNAL_20f6fbb4_4_k_cu_1d8eb5984cuda3std6ranges3__45__cpo4nextE[1];
.global .align 1 .b8 _ZN34_INTERNAL_20f6fbb4_4_k_cu_1d8eb5984cuda3std6ranges3__45__cpo4prevE[1];
.global .align 1 .b8 _ZN34_INTERNAL_20f6fbb4_4_k_cu_1d8eb5984cuda3std6ranges3__45__cpo4dataE[1];
.global .align 1 .b8 _ZN34_INTERNAL_20f6fbb4_4_k_cu_1d8eb5984cuda3std6ranges3__45__cpo5cdataE[1];
.global .align 1 .b8 _ZN34_INTERNAL_20f6fbb4_4_k_cu_1d8eb5984cuda3std6ranges3__45__cpo4sizeE[1];
.global .align 1 .b8 _ZN34_INTERNAL_20f6fbb4_4_k_cu_1d8eb5984cuda3std6ranges3__45__cpo5ssizeE[1];
.global .align 1 .b8 _ZN34_INTERNAL_20f6fbb4_4_k_cu_1d8eb5984cuda3std6ranges3__45__cpo8distanceE[1];
.global .align 1 .b8 _ZN34_INTERNAL_20f6fbb4_4_k_cu_1d8eb5986thrust24THRUST_300001_SM_1000_NS6system6detail10sequential3seqE[1];
.global .align 1 .b8 _ZN34_INTERNAL_20f6fbb4_4_k_cu_1d8eb5986thrust24THRUST_300001_SM_1000_NS12placeholders2_1E[1];
.global .align 1 .b8 _ZN34_INTERNAL_20f6fbb4_4_k_cu_1d8eb5986thrust24THRUST_300001_SM_1000_NS12placeholders2_2E[1];
.global .align 1 .b8 _ZN34_INTERNAL_20f6fbb4_4_k_cu_1d8eb5986thrust24THRUST_300001_SM_1000_NS12placeholders2_3E[1];
.global .align 1 .b8 _ZN34_INTERNAL_20f6fbb4_4_k_cu_1d8eb5986thrust24THRUST_300001_SM_1000_NS12placeholders2_4E[1];
.global .align 1 .b8 _ZN34_INTERNAL_20f6fbb4_4_k_cu_1d8eb5986thrust24THRUST_300001_SM_1000_NS12placeholders2_5E[1];
.global .align 1 .b8 _ZN34_INTERNAL_20f6fbb4_4_k_cu_1d8eb5986thrust24THRUST_300001_SM_1000_NS12placeholders2_6E[1];
.global .align 1 .b8 _ZN34_INTERNAL_20f6fbb4_4_k_cu_1d8eb5986thrust24THRUST_300001_SM_1000_NS12placeholders2_7E[1];
.global .align 1 .b8 _ZN34_INTERNAL_20f6fbb4_4_k_cu_1d8eb5986thrust24THRUST_300001_SM_1000_NS12placeholders2_8E[1];
.global .align 1 .b8 _ZN34_INTERNAL_20f6fbb4_4_k_cu_1d8eb5986thrust24THRUST_300001_SM_1000_NS12placeholders2_9E[1];
.global .align 1 .b8 _ZN34_INTERNAL_20f6fbb4_4_k_cu_1d8eb5986thrust24THRUST_300001_SM_1000_NS12placeholders3_10E[1];
.global .align 1 .b8 _ZN34_INTERNAL_20f6fbb4_4_k_cu_1d8eb5986thrust24THRUST_300001_SM_1000_NS8cuda_cub3parE[1];
.global .align 1 .b8 _ZN34_INTERNAL_20f6fbb4_4_k_cu_1d8eb5986thrust24THRUST_300001_SM_1000_NS8cuda_cub10par_nosyncE[1];
.global .align 1 .b8 _ZN34_INTERNAL_20f6fbb4_4_k_cu_1d8eb5986thrust24THRUST_300001_SM_1000_NS3seqE[1];

.visible .entry _ZN3cub18CUB_300001_SM_10006detail11EmptyKernelIvEEvv()
{


	ret;

}


// ===== COMPILED SASS (sm_100) =====

	.target	sm_100

	.elftype	@"ET_EXEC"


//--------------------- .note.nv.tkinfo           --------------------------
	.section	.note.nv.tkinfo,"",@"SHT_NOTE"
	.sectionflags	@"SHF_NOTE_NV_TKINFO"
	.tkinfo
        /*0018*/ 	.word	0x00000002
        /*0030*/ 	.string	""
        /*0030*/ 	.string	"ptxas"
        /*0030*/ 	.string	"Cuda compilation tools, release 13.0, V13.0.88"
        /*0030*/ 	.string	"Build cuda_13.0.r13.0/compiler.36424714_0"
        /*0030*/ 	.string	"-arch sm_100 -m 64 "



//--------------------- .note.nv.cuinfo           --------------------------
	.section	.note.nv.cuinfo,"",@"SHT_NOTE"
	.sectionflags	@"SHF_NOTE_NV_CUINFO"
        /*0018*/ 	.short	0x0002
        /*001a*/ 	.short	0x0064
        /*001c*/ 	.short	0x0082
	.zero		2


//--------------------- .nv.info                  --------------------------
	.section	.nv.info,"",@"SHT_CUDA_INFO"
	.align	4


	//----- nvinfo : EIATTR_REGCOUNT
	.align		4
        /*0000*/ 	.byte	0x04, 0x2f
        /*0002*/ 	.short	(.L_44 - .L_43)
	.align		4
.L_43:
        /*0004*/ 	.word	index@(_ZN3cub18CUB_300001_SM_10006detail11EmptyKernelIvEEvv)
        /*0008*/ 	.word	0x00000004


	//----- nvinfo : EIATTR_FRAME_SIZE
	.align		4
.L_44:
        /*000c*/ 	.byte	0x04, 0x11
        /*000e*/ 	.short	(.L_46 - .L_45)
	.align		4
.L_45:
        /*0010*/ 	.word	index@(_ZN3cub18CUB_300001_SM_10006detail11EmptyKernelIvEEvv)
        /*0014*/ 	.word	0x00000000


	//----- nvinfo : EIATTR_MIN_STACK_SIZE
	.align		4
.L_46:
        /*0018*/ 	.byte	0x04, 0x12
        /*001a*/ 	.short	(.L_48 - .L_47)
	.align		4
.L_47:
        /*001c*/ 	.word	index@(_ZN3cub18CUB_300001_SM_10006detail11EmptyKernelIvEEvv)
        /*0020*/ 	.word	0x00000000
.L_48:


//--------------------- .nv.compat                --------------------------
	.section	.nv.compat,"",@"SHT_CUDA_COMPAT_INFO"
	.align	4
        /*0000*/ 	.byte	0x02, 0x09, 0x00, 0x00, 0x02, 0x02, 0x01, 0x00, 0x02, 0x05, 0x05, 0x00, 0x03, 0x07, 0x01, 0x01
        /*0010*/ 	.byte	0x02, 0x03, 0x00, 0x00, 0x02, 0x06, 0x01, 0x00, 0x04, 0x0b, 0x08, 0x00, 0x09, 0x00, 0x00, 0x00
        /*0020*/ 	.byte	0x00, 0x00, 0x00, 0x00


//--------------------- .nv.info._ZN3cub18CUB_300001_SM_10006detail11EmptyKernelIvEEvv --------------------------
	.section	.nv.info._ZN3cub18CUB_300001_SM_10006detail11EmptyKernelIvEEvv,"",@"SHT_CUDA_INFO"
	.sectionflags	@""
	.align	4


	//----- nvinfo : EIATTR_CUDA_API_VERSION
	.align		4
        /*0000*/ 	.byte	0x04, 0x37
        /*0002*/ 	.short	(.L_50 - .L_49)
.L_49:
        /*0004*/ 	.word	0x00000082


	//----- nvinfo : EIATTR_SPARSE_MMA_MASK
	.align		4
.L_50:
        /*0008*/ 	.byte	0x03, 0x50
        /*000a*/ 	.short	0x0000


	//----- nvinfo : EIATTR_MAXREG_COUNT
	.align		4
        /*000c*/ 	.byte	0x03, 0x1b
        /*000e*/ 	.short	0x00ff


	//----- nvinfo : EIATTR_MERCURY_ISA_VERSION
	.align		4
        /*0010*/ 	.byte	0x03, 0x5f
        /*0012*/ 	.short	0x0101


	//----- nvinfo : EIATTR_VRC_CTA_INIT_COUNT
	.align		4
        /*0014*/ 	.byte	0x02, 0x4a
	.zero		1
	.zero		1


	//----- nvinfo : EIATTR_EXIT_INSTR_OFFSETS
	.align		4
        /*0018*/ 	.byte	0x04, 0x1c
        /*001a*/ 	.short	(.L_52 - .L_51)


	//   ....[0]....
.L_51:
        /*001c*/ 	.word	0x00000010


	//----- nvinfo : EIATTR_SW_WAR
	.align		4
.L_52:
        /*0020*/ 	.byte	0x04, 0x36
        /*0022*/ 	.short	(.L_54 - .L_53)
.L_53:
        /*0024*/ 	.word	0x00000008
.L_54:


//--------------------- .nv.callgraph             --------------------------
	.section	.nv.callgraph,"",@"SHT_CUDA_CALLGRAPH"
	.align	4
	.sectionentsize	8
	.align		4
        /*0000*/ 	.word	0x00000000
	.align		4
        /*0004*/ 	.word	0xffffffff
	.align		4
        /*0008*/ 	.word	0x00000000
	.align		4
        /*000c*/ 	.word	0xfffffffe
	.align		4
        /*0010*/ 	.word	0x00000000
	.align		4
        /*0014*/ 	.word	0xfffffffd
	.align		4
        /*0018*/ 	.word	0x00000000
	.align		4
        /*001c*/ 	.word	0xfffffffc


//--------------------- .nv.constant4             --------------------------
	.section	.nv.constant4,"a",@progbits
	.align	8
	.align		8
.nv.constant4:
        /*0000*/ 	.dword	_ZN34_INTERNAL_20f6fbb4_4_k_cu_1d8eb5984cuda3std3__45__cpo5beginE
	.align		8
        /*0008*/ 	.dword	_ZN34_INTERNAL_20f6fbb4_4_k_cu_1d8eb5984cuda3std3__45__cpo3endE
	.align		8
        /*0010*/ 	.dword	_ZN34_INTERNAL_20f6fbb4_4_k_cu_1d8eb5984cuda3std3__45__cpo6cbeginE
	.align		8
        /*0018*/ 	.dword	_ZN34_INTERNAL_20f6fbb4_4_k_cu_1d8eb5984cuda3std3__45__cpo4cendE
	.align		8
        /*0020*/ 	.dword	_ZN34_INTERNAL_20f6fbb4_4_k_cu_1d8eb5984cuda3std3__45__cpo6rbeginE
	.align		8
        /*0028*/ 	.dword	_ZN34_INTERNAL_20f6fbb4_4_k_cu_1d8eb5984cuda3std3__45__cpo4rendE
	.align		8
        /*0030*/ 	.dword	_ZN34_INTERNAL_20f6fbb4_4_k_cu_1d8eb5984cuda3std3__45__cpo7crbeginE
	.align		8
        /*0038*/ 	.dword	_ZN34_INTERNAL_20f6fbb4_4_k_cu_1d8eb5984cuda3std3__45__cpo5crendE
	.align		8
        /*0040*/ 	.dword	_ZN34_INTERNAL_20f6fbb4_4_k_cu_1d8eb5984cuda3std3__436_GLOBAL__N__20f6fbb4_4_k_cu_1d8eb5986ignoreE
	.align		8
        /*0048*/ 	.dword	_ZN34_INTERNAL_20f6fbb4_4_k_cu_1d8eb5984cuda3std3__419piecewise_constructE
	.align		8
        /*0050*/ 	.dword	_ZN34_INTERNAL_20f6fbb4_4_k_cu_1d8eb5984cuda3std3__48in_placeE
	.align		8
        /*0058*/ 	.dword	_ZN34_INTERNAL_20f6fbb4_4_k_cu_1d8eb5984cuda3std3__420unreachable_sentinelE
	.align		8
        /*0060*/ 	.dword	_ZN34_INTERNAL_20f6fbb4_4_k_cu_1d8eb5984cuda3std3__47nulloptE
	.align		8
        /*0068*/ 	.dword	_ZN34_INTERNAL_20f6fbb4_4_k_cu_1d8eb5984cuda3std3__48unexpectE
	.align		8
        /*0070*/ 	.dword	_ZN34_INTERNAL_20f6fbb4_4_k_cu_1d8eb5984cuda3std6ranges3__45__cpo4swapE
	.align		8
        /*0078*/ 	.dword	_ZN34_INTERNAL_20f6fbb4_4_k_cu_1d8eb5984cuda3std6ranges3__45__cpo9iter_moveE
	.align		8
        /*0080*/ 	.dword	_ZN34_INTERNAL_20f6fbb4_4_k_cu_1d8eb5984cuda3std6ranges3__45__cpo7advanceE
	.align		8
        /*0088*/ 	.dword	_ZN34_INTERNAL_20f6fbb4_4_k_cu_1d8eb5984cuda3std6ranges3__45__cpo5beginE
	.align		8
        /*0090*/ 	.dword	_ZN34_INTERNAL_20f6fbb4_4_k_cu_1d8eb5984cuda3std6ranges3__45__cpo3endE
	.align		8
        /*0098*/ 	.dword	_ZN34_INTERNAL_20f6fbb4_4_k_cu_1d8eb5984cuda3std6ranges3__45__cpo6cbeginE
	.align		8
        /*00a0*/ 	.dword	_ZN34_INTERNAL_20f6fbb4_4_k_cu_1d8eb5984cuda3std6ranges3__45__cpo4cendE
	.align		8
        /*00a8*/ 	.dword	_ZN34_INTERNAL_20f6fbb4_4_k_cu_1d8eb5984cuda3std6ranges3__45__cpo9iter_swapE
	.align		8
        /*00b0*/ 	.dword	_ZN34_INTERNAL_20f6fbb4_4_k_cu_1d8eb5984cuda3std6ranges3__45__cpo4nextE
	.align		8
        /*00b8*/ 	.dword	_ZN34_INTERNAL_20f6fbb4_4_k_cu_1d8eb5984cuda3std6ranges3__45__cpo4prevE
	.align		8
        /*00c0*/ 	.dword	_ZN34_INTERNAL_20f6fbb4_4_k_cu_1d8eb5984cuda3std6ranges3__45__cpo4dataE
	.align		8
        /*00c8*/ 	.dword	_ZN34_INTERNAL_20f6fbb4_4_k_cu_1d8eb5984cuda3std6ranges3__45__cpo5cdataE
	.align		8
        /*00d0*/ 	.dword	_ZN34_INTERNAL_20f6fbb4_4_k_cu_1d8eb5984cuda3std6ranges3__45__cpo4sizeE
	.align		8
        /*00d8*/ 	.dword	_ZN34_INTERNAL_20f6fbb4_4_k_cu_1d8eb5984cuda3std6ranges3__45__cpo5ssizeE
	.align		8
        /*00e0*/ 	.dword	_ZN34_INTERNAL_20f6fbb4_4_k_cu_1d8eb5984cuda3std6ranges3__45__cpo8distanceE
	.align		8
        /*00e8*/ 	.dword	_ZN34_INTERNAL_20f6fbb4_4_k_cu_1d8eb5986thrust24THRUST_300001_SM_1000_NS6system6detail10sequential3seqE
	.align		8
        /*00f0*/ 	.dword	_ZN34_INTERNAL_20f6fbb4_4_k_cu_1d8eb5986thrust24THRUST_300001_SM_1000_NS12placeholders2_1E
	.align		8
        /*00f8*/ 	.dword	_ZN34_INTERNAL_20f6fbb4_4_k_cu_1d8eb5986thrust24THRUST_300001_SM_1000_NS12placeholders2_2E
	.align		8
        /*0100*/ 	.dword	_ZN34_INTERNAL_20f6fbb4_4_k_cu_1d8eb5986thrust24THRUST_300001_SM_1000_NS12placeholders2_3E
	.align		8
        /*0108*/ 	.dword	_ZN34_INTERNAL_20f6fbb4_4_k_cu_1d8eb5986thrust24THRUST_300001_SM_1000_NS12placeholders2_4E
	.align		8
        /*0110*/ 	.dword	_ZN34_INTERNAL_20f6fbb4_4_k_cu_1d8eb5986thrust24THRUST_300001_SM_1000_NS12placeholders2_5E
	.align		8
        /*0118*/ 	.dword	_ZN34_INTERNAL_20f6fbb4_4_k_cu_1d8eb5986thrust24THRUST_300001_SM_1000_NS12placeholders2_6E
	.align		8
        /*0120*/ 	.dword	_ZN34_INTERNAL_20f6fbb4_4_k_cu_1d8eb5986thrust24THRUST_300001_SM_1000_NS12placeholders2_7E
	.align		8
        /*0128*/ 	.dword	_ZN34_INTERNAL_20f6fbb4_4_k_cu_1d8eb5986thrust24THRUST_300001_SM_1000_NS12placeholders2_8E
	.align		8
        /*0130*/ 	.dword	_ZN34_INTERNAL_20f6fbb4_4_k_cu_1d8eb5986thrust24THRUST_300001_SM_1000_NS12placeholders2_9E
	.align		8
        /*0138*/ 	.dword	_ZN34_INTERNAL_20f6fbb4_4_k_cu_1d8eb5986thrust24THRUST_300001_SM_1000_NS12placeholders3_10E
	.align		8
        /*0140*/ 	.dword	_ZN34_INTERNAL_20f6fbb4_4_k_cu_1d8eb5986thrust24THRUST_300001_SM_1000_NS8cuda_cub3parE
	.align		8
        /*0148*/ 	.dword	_ZN34_INTERNAL_20f6fbb4_4_k_cu_1d8eb5986thrust24THRUST_300001_SM_1000_NS8cuda_cub10par_nosyncE
	.align		8
        /*0150*/ 	.dword	_ZN34_INTERNAL_20f6fbb4_4_k_cu_1d8eb5986thrust24THRUST_300001_SM_1000_NS3seqE


//--------------------- .text._ZN3cub18CUB_300001_SM_10006detail11EmptyKernelIvEEvv --------------------------
	.section	.text._ZN3cub18CUB_300001_SM_10006detail11EmptyKernelIvEEvv,"ax",@progbits
	.align	128
        .global         _ZN3cub18CUB_300001_SM_10006detail11EmptyKernelIvEEvv
        .type           _ZN3cub18CUB_300001_SM_10006detail11EmptyKernelIvEEvv,@function
        .size           _ZN3cub18CUB_300001_SM_10006detail11EmptyKernelIvEEvv,(.L_x_1 - _ZN3cub18CUB_300001_SM_10006detail11EmptyKernelIvEEvv)
        .other          _ZN3cub18CUB_300001_SM_10006detail11EmptyKernelIvEEvv,@"STO_CUDA_ENTRY STV_DEFAULT"
_ZN3cub18CUB_300001_SM_10006detail11EmptyKernelIvEEvv:
.text._ZN3cub18CUB_300001_SM_10006detail11EmptyKernelIvEEvv:
[----:B------:R-:W-:Y:S01]  /*0000*/  LDC R1, c[0x0][0x37c] ;  /* 0x0000df00ff017b82 */ /* 0x000fe20000000800 */
[----:B------:R-:W-:Y:S05]  /*0010*/  EXIT ;  /* 0x000000000000794d */ /* 0x000fea0003800000 */
.L_x_0:
[----:B------:R-:W-:-:S00]  /*0020*/  BRA `(.L_x_0) ;  /* 0xfffffffc00fc7947 */ /* 0x000fc0000383ffff */
[----:B------:R-:W-:-:S00]  /*0030*/  NOP ;  /* 0x0000000000007918 */ /* 0x000fc00000000000 */
        /* <DEDUP_REMOVED lines=12> */
.L_x_1:


//--------------------- .nv.shared.reserved.0     --------------------------
	.section	.nv.shared.reserved.0,"aw",@nobits
	.weak		__nv_reservedSMEM_offset_0_alias
	.size		__nv_reservedSMEM_offset_0_alias, 0, 64
	.other		__nv_reservedSMEM_offset_0_alias,@"STO_CUDA_RESERVED_SHARED STV_DEFAULT"
__nv_reservedSMEM_offset_0_alias:
	.zero		0
	.zero		64


//--------------------- .nv.global                --------------------------
	.section	.nv.global,"aw",@nobits
.nv.global:
	.type		_ZN34_INTERNAL_20f6fbb4_4_k_cu_1d8eb5986thrust24THRUST_300001_SM_1000_NS3seqE,@object
	.size		_ZN34_INTERNAL_20f6fbb4_4_k_cu_1d8eb5986thrust24THRUST_300001_SM_1000_NS3seqE,(_ZN34_INTERNAL_20f6fbb4_4_k_cu_1d8eb5984cuda3std3__48in_placeE - _ZN34_INTERNAL_20f6fbb4_4_k_cu_1d8eb5986thrust24THRUST_300001_SM_1000_NS3seqE)
_ZN34_INTERNAL_20f6fbb4_4_k_cu_1d8eb5986thrust24THRUST_300001_SM_1000_NS3seqE:
	.zero		1
	.type		_ZN34_INTERNAL_20f6fbb4_4_k_cu_1d8eb5984cuda3std3__48in_placeE,@object
	.size		_ZN34_INTERNAL_20f6fbb4_4_k_cu_1d8eb5984cuda3std3__48in_placeE,(_ZN34_INTERNAL_20f6fbb4_4_k_cu_1d8eb5984cuda3std6ranges3__45__cpo4sizeE - _ZN34_INTERNAL_20f6fbb4_4_k_cu_1d8eb5984cuda3std3__48in_placeE)
_ZN34_INTERNAL_20f6fbb4_4_k_cu_1d8eb5984cuda3std3__48in_placeE:
	.zero		1
	.type		_ZN34_INTERNAL_20f6fbb4_4_k_cu_1d8eb5984cuda3std6ranges3__45__cpo4sizeE,@object
	.size		_ZN34_INTERNAL_20f6fbb4_4_k_cu_1d8eb5984cuda3std6ranges3__45__cpo4sizeE,(_ZN34_INTERNAL_20f6fbb4_4_k_cu_1d8eb5986thrust24THRUST_300001_SM_1000_NS12placeholders2_5E - _ZN34_INTERNAL_20f6fbb4_4_k_cu_1d8eb5984cuda3std6ranges3__45__cpo4sizeE)
_ZN34_INTERNAL_20f6fbb4_4_k_cu_1d8eb5984cuda3std6ranges3__45__cpo4sizeE:
	.zero		1
	.type		_ZN34_INTERNAL_20f6fbb4_4_k_cu_1d8eb5986thrust24THRUST_300001_SM_1000_NS12placeholders2_5E,@object
	.size		_ZN34_INTERNAL_20f6fbb4_4_k_cu_1d8eb5986thrust24THRUST_300001_SM_1000_NS12placeholders2_5E,(_ZN34_INTERNAL_20f6fbb4_4_k_cu_1d8eb5984cuda3std3__45__cpo6cbeginE - _ZN34_INTERNAL_20f6fbb4_4_k_cu_1d8eb5986thrust24THRUST_300001_SM_1000_NS12placeholders2_5E)
_ZN34_INTERNAL_20f6fbb4_4_k_cu_1d8eb5986thrust24THRUST_300001_SM_1000_NS12placeholders2_5E:
	.zero		1
	.type		_ZN34_INTERNAL_20f6fbb4_4_k_cu_1d8eb5984cuda3std3__45__cpo6cbeginE,@object
	.size		_ZN34_INTERNAL_20f6fbb4_4_k_cu_1d8eb5984cuda3std3__45__cpo6cbeginE,(_ZN34_INTERNAL_20f6fbb4_4_k_cu_1d8eb5984cuda3std6ranges3__45__cpo3endE - _ZN34_INTERNAL_20f6fbb4_4_k_cu_1d8eb5984cuda3std3__45__cpo6cbeginE)
_ZN34_INTERNAL_20f6fbb4_4_k_cu_1d8eb5984cuda3std3__45__cpo6cbeginE:
	.zero		1
	.type		_ZN34_INTERNAL_20f6fbb4_4_k_cu_1d8eb5984cuda3std6ranges3__45__cpo3endE,@object
	.size		_ZN34_INTERNAL_20f6fbb4_4_k_cu_1d8eb5984cuda3std6ranges3__45__cpo3endE,(_ZN34_INTERNAL_20f6fbb4_4_k_cu_1d8eb5986thrust24THRUST_300001_SM_1000_NS12placeholders2_9E - _ZN34_INTERNAL_20f6fbb4_4_k_cu_1d8eb5984cuda3std6ranges3__45__cpo3endE)
_ZN34_INTERNAL_20f6fbb4_4_k_cu_1d8eb5984cuda3std6ranges3__45__cpo3endE:
	.zero		1
	.type		_ZN34_INTERNAL_20f6fbb4_4_k_cu_1d8eb5986thrust24THRUST_300001_SM_1000_NS12placeholders2_9E,@object
	.size		_ZN34_INTERNAL_20f6fbb4_4_k_cu_1d8eb5986thrust24THRUST_300001_SM_1000_NS12placeholders2_9E,(_ZN34_INTERNAL_20f6fbb4_4_k_cu_1d8eb5984cuda3std3__45__cpo7crbeginE - _ZN34_INTERNAL_20f6fbb4_4_k_cu_1d8eb5986thrust24THRUST_300001_SM_1000_NS12placeholders2_9E)
_ZN34_INTERNAL_20f6fbb4_4_k_cu_1d8eb5986thrust24THRUST_300001_SM_1000_NS12placeholders2_9E:
	.zero		1
	.type		_ZN34_INTERNAL_20f6fbb4_4_k_cu_1d8eb5984cuda3std3__45__cpo7crbeginE,@object
	.size		_ZN34_INTERNAL_20f6fbb4_4_k_cu_1d8eb5984cuda3std3__45__cpo7crbeginE,(_ZN34_INTERNAL_20f6fbb4_4_k_cu_1d8eb5984cuda3std6ranges3__45__cpo4nextE - _ZN34_INTERNAL_20f6fbb4_4_k_cu_1d8eb5984cuda3std3__45__cpo7crbeginE)
_ZN34_INTERNAL_20f6fbb4_4_k_cu_1d8eb5984cuda3std3__45__cpo7crbeginE:
	.zero		1
	.type		_ZN34_INTERNAL_20f6fbb4_4_k_cu_1d8eb5984cuda3std6ranges3__45__cpo4nextE,@object
	.size		_ZN34_INTERNAL_20f6fbb4_4_k_cu_1d8eb5984cuda3std6ranges3__45__cpo4nextE,(_ZN34_INTERNAL_20f6fbb4_4_k_cu_1d8eb5984cuda3std6ranges3__45__cpo4swapE - _ZN34_INTERNAL_20f6fbb4_4_k_cu_1d8eb5984cuda3std6ranges3__45__cpo4nextE)
_ZN34_INTERNAL_20f6fbb4_4_k_cu_1d8eb5984cuda3std6ranges3__45__cpo4nextE:
	.zero		1
	.type		_ZN34_INTERNAL_20f6fbb4_4_k_cu_1d8eb5984cuda3std6ranges3__45__cpo4swapE,@object
	.size		_ZN34_INTERNAL_20f6fbb4_4_k_cu_1d8eb5984cuda3std6ranges3__45__cpo4swapE,(_ZN34_INTERNAL_20f6fbb4_4_k_cu_1d8eb5986thrust24THRUST_300001_SM_1000_NS12placeholders2_1E - _ZN34_INTERNAL_20f6fbb4_4_k_cu_1d8eb5984cuda3std6ranges3__45__cpo4swapE)
_ZN34_INTERNAL_20f6fbb4_4_k_cu_1d8eb5984cuda3std6ranges3__45__cpo4swapE:
	.zero		1
	.type		_ZN34_INTERNAL_20f6fbb4_4_k_cu_1d8eb5986thrust24THRUST_300001_SM_1000_NS12placeholders2_1E,@object
	.size		_ZN34_INTERNAL_20f6fbb4_4_k_cu_1d8eb5986thrust24THRUST_300001_SM_1000_NS12placeholders2_1E,(_ZN34_INTERNAL_20f6fbb4_4_k_cu_1d8eb5986thrust24THRUST_300001_SM_1000_NS8cuda_cub3parE - _ZN34_INTERNAL_20f6fbb4_4_k_cu_1d8eb5986thrust24THRUST_300001_SM_1000_NS12placeholders2_1E)
_ZN34_INTERNAL_20f6fbb4_4_k_cu_1d8eb5986thrust24THRUST_300001_SM_1000_NS12placeholders2_1E:
	.zero		1
	.type		_ZN34_INTERNAL_20f6fbb4_4_k_cu_1d8eb5986thrust24THRUST_300001_SM_1000_NS8cuda_cub3parE,@object
	.size		_ZN34_INTERNAL_20f6fbb4_4_k_cu_1d8eb5986thrust24THRUST_300001_SM_1000_NS8cuda_cub3parE,(_ZN34_INTERNAL_20f6fbb4_4_k_cu_1d8eb5984cuda3std3__436_GLOBAL__N__20f6fbb4_4_k_cu_1d8eb5986ignoreE - _ZN34_INTERNAL_20f6fbb4_4_k_cu_1d8eb5986thrust24THRUST_300001_SM_1000_NS8cuda_cub3parE)
_ZN34_INTERNAL_20f6fbb4_4_k_cu_1d8eb5986thrust24THRUST_300001_SM_1000_NS8cuda_cub3parE:
	.zero		1
	.type		_ZN34_INTERNAL_20f6fbb4_4_k_cu_1d8eb5984cuda3std3__436_GLOBAL__N__20f6fbb4_4_k_cu_1d8eb5986ignoreE,@object
	.size		_ZN34_INTERNAL_20f6fbb4_4_k_cu_1d8eb5984cuda3std3__436_GLOBAL__N__20f6fbb4_4_k_cu_1d8eb5986ignoreE,(_ZN34_INTERNAL_20f6fbb4_4_k_cu_1d8eb5984cuda3std6ranges3__45__cpo4dataE - _ZN34_INTERNAL_20f6fbb4_4_k_cu_1d8eb5984cuda3std3__436_GLOBAL__N__20f6fbb4_4_k_cu_1d8eb5986ignoreE)
_ZN34_INTERNAL_20f6fbb4_4_k_cu_1d8eb5984cuda3std3__436_GLOBAL__N__20f6fbb4_4_k_cu_1d8eb5986ignoreE:
	.zero		1
	.type		_ZN34_INTERNAL_20f6fbb4_4_k_cu_1d8eb5984cuda3std6ranges3__45__cpo4dataE,@object
	.size		_ZN34_INTERNAL_20f6fbb4_4_k_cu_1d8eb5984cuda3std6ranges3__45__cpo4dataE,(_ZN34_INTERNAL_20f6fbb4_4_k_cu_1d8eb5986thrust24THRUST_300001_SM_1000_NS12placeholders2_3E - _ZN34_INTERNAL_20f6fbb4_4_k_cu_1d8eb5984cuda3std6ranges3__45__cpo4dataE)
_ZN34_INTERNAL_20f6fbb4_4_k_cu_1d8eb5984cuda3std6ranges3__45__cpo4dataE:
	.zero		1
	.type		_ZN34_INTERNAL_20f6fbb4_4_k_cu_1d8eb5986thrust24THRUST_300001_SM_1000_NS12placeholders2_3E,@object
	.size		_ZN34_INTERNAL_20f6fbb4_4_k_cu_1d8eb5986thrust24THRUST_300001_SM_1000_NS12placeholders2_3E,(_ZN34_INTERNAL_20f6fbb4_4_k_cu_1d8eb5984cuda3std3__45__cpo5beginE - _ZN34_INTERNAL_20f6fbb4_4_k_cu_1d8eb5986thrust24THRUST_300001_SM_1000_NS12placeholders2_3E)
_ZN34_INTERNAL_20f6fbb4_4_k_cu_1d8eb5986thrust24THRUST_300001_SM_1000_NS12placeholders2_3E:
	.zero		1
	.type		_ZN34_INTERNAL_20f6fbb4_4_k_cu_1d8eb5984cuda3std3__45__cpo5beginE,@object
	.size		_ZN34_INTERNAL_20f6fbb4_4_k_cu_1d8eb5984cuda3std3__45__cpo5beginE,(_ZN34_INTERNAL_20f6fbb4_4_k_cu_1d8eb5984cuda3std6ranges3__45__cpo7advanceE - _ZN34_INTERNAL_20f6fbb4_4_k_cu_1d8eb5984cuda3std3__45__cpo5beginE)
_ZN34_INTERNAL_20f6fbb4_4_k_cu_1d8eb5984cuda3std3__45__cpo5beginE:
	.zero		1
	.type		_ZN34_INTERNAL_20f6fbb4_4_k_cu_1d8eb5984cuda3std6ranges3__45__cpo7advanceE,@object
	.size		_ZN34_INTERNAL_20f6fbb4_4_k_cu_1d8eb5984cuda3std6ranges3__45__cpo7advanceE,(_ZN34_INTERNAL_20f6fbb4_4_k_cu_1d8eb5986thrust24THRUST_300001_SM_1000_NS12placeholders2_7E - _ZN34_INTERNAL_20f6fbb4_4_k_cu_1d8eb5984cuda3std6ranges3__45__cpo7advanceE)
_ZN34_INTERNAL_20f6fbb4_4_k_cu_1d8eb5984cuda3std6ranges3__45__cpo7advanceE:
	.zero		1
	.type		_ZN34_INTERNAL_20f6fbb4_4_k_cu_1d8eb5986thrust24THRUST_300001_SM_1000_NS12placeholders2_7E,@object
	.size		_ZN34_INTERNAL_20f6fbb4_4_k_cu_1d8eb5986thrust24THRUST_300001_SM_1000_NS12placeholders2_7E,(_ZN34_INTERNAL_20f6fbb4_4_k_cu_1d8eb5984cuda3std3__45__cpo6rbeginE - _ZN34_INTERNAL_20f6fbb4_4_k_cu_1d8eb5986thrust24THRUST_300001_SM_1000_NS12placeholders2_7E)
_ZN34_INTERNAL_20f6fbb4_4_k_cu_1d8eb5986thrust24THRUST_300001_SM_1000_NS12placeholders2_7E:
	.zero		1
	.type		_ZN34_INTERNAL_20f6fbb4_4_k_cu_1d8eb5984cuda3std3__45__cpo6rbeginE,@object
	.size		_ZN34_INTERNAL_20f6fbb4_4_k_cu_1d8eb5984cuda3std3__45__cpo6rbeginE,(_ZN34_INTERNAL_20f6fbb4_4_k_cu_1d8eb5984cuda3std6ranges3__45__cpo4cendE - _ZN34_INTERNAL_20f6fbb4_4_k_cu_1d8eb5984cuda3std3__45__cpo6rbeginE)
_ZN34_INTERNAL_20f6fbb4_4_k_cu_1d8eb5984cuda3std3__45__cpo6rbeginE:
	.zero		1
	.type		_ZN34_INTERNAL_20f6fbb4_4_k_cu_1d8eb5984cuda3std6ranges3__45__cpo4cendE,@object
	.size		_ZN34_INTERNAL_20f6fbb4_4_k_cu_1d8eb5984cuda3std6ranges3__45__cpo4cendE,(_ZN34_INTERNAL_20f6fbb4_4_k_cu_1d8eb5984cuda3std3__47nulloptE - _ZN34_INTERNAL_20f6fbb4_4_k_cu_1d8eb5984cuda3std6ranges3__45__cpo4cendE)
_ZN34_INTERNAL_20f6fbb4_4_k_cu_1d8eb5984cuda3std6ranges3__45__cpo4cendE:
	.zero		1
	.type		_ZN34_INTERNAL_20f6fbb4_4_k_cu_1d8eb5984cuda3std3__47nulloptE,@object
	.size		_ZN34_INTERNAL_20f6fbb4_4_k_cu_1d8eb5984cuda3std3__47nulloptE,(_ZN34_INTERNAL_20f6fbb4_4_k_cu_1d8eb5984cuda3std6ranges3__45__cpo8distanceE - _ZN34_INTERNAL_20f6fbb4_4_k_cu_1d8eb5984cuda3std3__47nulloptE)
_ZN34_INTERNAL_20f6fbb4_4_k_cu_1d8eb5984cuda3std3__47nulloptE:
	.zero		1
	.type		_ZN34_INTERNAL_20f6fbb4_4_k_cu_1d8eb5984cuda3std6ranges3__45__cpo8distanceE,@object
	.size		_ZN34_INTERNAL_20f6fbb4_4_k_cu_1d8eb5984cuda3std6ranges3__45__cpo8distanceE,(_ZN34_INTERNAL_20f6fbb4_4_k_cu_1d8eb5986thrust24THRUST_300001_SM_1000_NS8cuda_cub10par_nosyncE - _ZN34_INTERNAL_20f6fbb4_4_k_cu_1d8eb5984cuda3std6ranges3__45__cpo8distanceE)
_ZN34_INTERNAL_20f6fbb4_4_k_cu_1d8eb5984cuda3std6ranges3__45__cpo8distanceE:
	.zero		1
	.type		_ZN34_INTERNAL_20f6fbb4_4_k_cu_1d8eb5986thrust24THRUST_300001_SM_1000_NS8cuda_cub10par_nosyncE,@object
	.size		_ZN34_INTERNAL_20f6fbb4_4_k_cu_1d8eb5986thrust24THRUST_300001_SM_1000_NS8cuda_cub10par_nosyncE,(_ZN34_INTERNAL_20f6fbb4_4_k_cu_1d8eb5984cuda3std3__419piecewise_constructE - _ZN34_INTERNAL_20f6fbb4_4_k_cu_1d8eb5986thrust24THRUST_300001_SM_1000_NS8cuda_cub10par_nosyncE)
_ZN34_INTERNAL_20f6fbb4_4_k_cu_1d8eb5986thrust24THRUST_300001_SM_1000_NS8cuda_cub10par_nosyncE:
	.zero		1
	.type		_ZN34_INTERNAL_20f6fbb4_4_k_cu_1d8eb5984cuda3std3__419piecewise_constructE,@object
	.size		_ZN34_INTERNAL_20f6fbb4_4_k_cu_1d8eb5984cuda3std3__419piecewise_constructE,(_ZN34_INTERNAL_20f6fbb4_4_k_cu_1d8eb5984cuda3std6ranges3__45__cpo5cdataE - _ZN34_INTERNAL_20f6fbb4_4_k_cu_1d8eb5984cuda3std3__419piecewise_constructE)
_ZN34_INTERNAL_20f6fbb4_4_k_cu_1d8eb5984cuda3std3__419piecewise_constructE:
	.zero		1
	.type		_ZN34_INTERNAL_20f6fbb4_4_k_cu_1d8eb5984cuda3std6ranges3__45__cpo5cdataE,@object
	.size		_ZN34_INTERNAL_20f6fbb4_4_k_cu_1d8eb5984cuda3std6ranges3__45__cpo5cdataE,(_ZN34_INTERNAL_20f6fbb4_4_k_cu_1d8eb5986thrust24THRUST_300001_SM_1000_NS12placeholders2_4E - _ZN34_INTERNAL_20f6fbb4_4_k_cu_1d8eb5984cuda3std6ranges3__45__cpo5cdataE)
_ZN34_INTERNAL_20f6fbb4_4_k_cu_1d8eb5984cuda3std6ranges3__45__cpo5cdataE:
	.zero		1
	.type		_ZN34_INTERNAL_20f6fbb4_4_k_cu_1d8eb5986thrust24THRUST_300001_SM_1000_NS12placeholders2_4E,@object
	.size		_ZN34_INTERNAL_20f6fbb4_4_k_cu_1d8eb5986thrust24THRUST_300001_SM_1000_NS12placeholders2_4E,(_ZN34_INTERNAL_20f6fbb4_4_k_cu_1d8eb5984cuda3std3__45__cpo3endE - _ZN34_INTERNAL_20f6fbb4_4_k_cu_1d8eb5986thrust24THRUST_300001_SM_1000_NS12placeholders2_4E)
_ZN34_INTERNAL_20f6fbb4_4_k_cu_1d8eb5986thrust24THRUST_300001_SM_1000_NS12placeholders2_4E:
	.zero		1
	.type		_ZN34_INTERNAL_20f6fbb4_4_k_cu_1d8eb5984cuda3std3__45__cpo3endE,@object
	.size		_ZN34_INTERNAL_20f6fbb4_4_k_cu_1d8eb5984cuda3std3__45__cpo3endE,(_ZN34_INTERNAL_20f6fbb4_4_k_cu_1d8eb5984cuda3std6ranges3__45__cpo5beginE - _ZN34_INTERNAL_20f6fbb4_4_k_cu_1d8eb5984cuda3std3__45__cpo3endE)
_ZN34_INTERNAL_20f6fbb4_4_k_cu_1d8eb5984cuda3std3__45__cpo3endE:
	.zero		1
	.type		_ZN34_INTERNAL_20f6fbb4_4_k_cu_1d8eb5984cuda3std6ranges3__45__cpo5beginE,@object
	.size		_ZN34_INTERNAL_20f6fbb4_4_k_cu_1d8eb5984cuda3std6ranges3__45__cpo5beginE,(_ZN34_INTERNAL_20f6fbb4_4_k_cu_1d8eb5986thrust24THRUST_300001_SM_1000_NS12placeholders2_8E - _ZN34_INTERNAL_20f6fbb4_4_k_cu_1d8eb5984cuda3std6ranges3__45__cpo5beginE)
_ZN34_INTERNAL_20f6fbb4_4_k_cu_1d8eb5984cuda3std6ranges3__45__cpo5beginE:
	.zero		1
	.type		_ZN34_INTERNAL_20f6fbb4_4_k_cu_1d8eb5986thrust24THRUST_300001_SM_1000_NS12placeholders2_8E,@object
	.size		_ZN34_INTERNAL_20f6fbb4_4_k_cu_1d8eb5986thrust24THRUST_300001_SM_1000_NS12placeholders2_8E,(_ZN34_INTERNAL_20f6fbb4_4_k_cu_1d8eb5984cuda3std3__45__cpo4rendE - _ZN34_INTERNAL_20f6fbb4_4_k_cu_1d8eb5986thrust24THRUST_300001_SM_1000_NS12placeholders2_8E)
_ZN34_INTERNAL_20f6fbb4_4_k_cu_1d8eb5986thrust24THRUST_300001_SM_1000_NS12placeholders2_8E:
	.zero		1
	.type		_ZN34_INTERNAL_20f6fbb4_4_k_cu_1d8eb5984cuda3std3__45__cpo4rendE,@object
	.size		_ZN34_INTERNAL_20f6fbb4_4_k_cu_1d8eb5984cuda3std3__45__cpo4rendE,(_ZN34_INTERNAL_20f6fbb4_4_k_cu_1d8eb5984cuda3std6ranges3__45__cpo9iter_swapE - _ZN34_INTERNAL_20f6fbb4_4_k_cu_1d8eb5984cuda3std3__45__cpo4rendE)
_ZN34_INTERNAL_20f6fbb4_4_k_cu_1d8eb5984cuda3std3__45__cpo4rendE:
	.zero		1
	.type		_ZN34_INTERNAL_20f6fbb4_4_k_cu_1d8eb5984cuda3std6ranges3__45__cpo9iter_swapE,@object
	.size		_ZN34_INTERNAL_20f6fbb4_4_k_cu_1d8eb5984cuda3std6ranges3__45__cpo9iter_swapE,(_ZN34_INTERNAL_20f6fbb4_4_k_cu_1d8eb5984cuda3std3__48unexpectE - _ZN34_INTERNAL_20f6fbb4_4_k_cu_1d8eb5984cuda3std6ranges3__45__cpo9iter_swapE)
_ZN34_INTERNAL_20f6fbb4_4_k_cu_1d8eb5984cuda3std6ranges3__45__cpo9iter_swapE:
	.zero		1
	.type		_ZN34_INTERNAL_20f6fbb4_4_k_cu_1d8eb5984cuda3std3__48unexpectE,@object
	.size		_ZN34_INTERNAL_20f6fbb4_4_k_cu_1d8eb5984cuda3std3__48unexpectE,(_ZN34_INTERNAL_20f6fbb4_4_k_cu_1d8eb5986thrust24THRUST_300001_SM_1000_NS6system6detail10sequential3seqE - _ZN34_INTERNAL_20f6fbb4_4_k_cu_1d8eb5984cuda3std3__48unexpectE)
_ZN34_INTERNAL_20f6fbb4_4_k_cu_1d8eb5984cuda3std3__48unexpectE:
	.zero		1
	.type		_ZN34_INTERNAL_20f6fbb4_4_k_cu_1d8eb5986thrust24THRUST_300001_SM_1000_NS6system6detail10sequential3seqE,@object
	.size		_ZN34_INTERNAL_20f6fbb4_4_k_cu_1d8eb5986thrust24THRUST_300001_SM_1000_NS6system6detail10sequential3seqE,(_ZN34_INTERNAL_20f6fbb4_4_k_cu_1d8eb5986thrust24THRUST_300001_SM_1000_NS12placeholders2_6E - _ZN34_INTERNAL_20f6fbb4_4_k_cu_1d8eb5986thrust24THRUST_300001_SM_1000_NS6system6detail10sequential3seqE)
_ZN34_INTERNAL_20f6fbb4_4_k_cu_1d8eb5986thrust24THRUST_300001_SM_1000_NS6system6detail10sequential3seqE:
	.zero		1
	.type		_ZN34_INTERNAL_20f6fbb4_4_k_cu_1d8eb5986thrust24THRUST_300001_SM_1000_NS12placeholders2_6E,@object
	.size		_ZN34_INTERNAL_20f6fbb4_4_k_cu_1d8eb5986thrust24THRUST_300001_SM_1000_NS12placeholders2_6E,(_ZN34_INTERNAL_20f6fbb4_4_k_cu_1d8eb5984cuda3std3__45__cpo4cendE - _ZN34_INTERNAL_20f6fbb4_4_k_cu_1d8eb5986thrust24THRUST_300001_SM_1000_NS12placeholders2_6E)
_ZN34_INTERNAL_20f6fbb4_4_k_cu_1d8eb5986thrust24THRUST_300001_SM_1000_NS12placeholders2_6E:
	.zero		1
	.type		_ZN34_INTERNAL_20f6fbb4_4_k_cu_1d8eb5984cuda3std3__45__cpo4cendE,@object
	.size		_ZN34_INTERNAL_20f6fbb4_4_k_cu_1d8eb5984cuda3std3__45__cpo4cendE,(_ZN34_INTERNAL_20f6fbb4_4_k_cu_1d8eb5984cuda3std6ranges3__45__cpo6cbeginE - _ZN34_INTERNAL_20f6fbb4_4_k_cu_1d8eb5984cuda3std3__45__cpo4cendE)
_ZN34_INTERNAL_20f6fbb4_4_k_cu_1d8eb5984cuda3std3__45__cpo4cendE:
	.zero		1
	.type		_ZN34_INTERNAL_20f6fbb4_4_k_cu_1d8eb5984cuda3std6ranges3__45__cpo6cbeginE,@object
	.size		_ZN34_INTERNAL_20f6fbb4_4_k_cu_1d8eb5984cuda3std6ranges3__45__cpo6cbeginE,(_ZN34_INTERNAL_20f6fbb4_4_k_cu_1d8eb5984cuda3std3__420unreachable_sentinelE - _ZN34_INTERNAL_20f6fbb4_4_k_cu_1d8eb5984cuda3std6ranges3__45__cpo6cbeginE)
_ZN34_INTERNAL_20f6fbb4_4_k_cu_1d8eb5984cuda3std6ranges3__45__cpo6cbeginE:
	.zero		1
	.type		_ZN34_INTERNAL_20f6fbb4_4_k_cu_1d8eb5984cuda3std3__420unreachable_sentinelE,@object
	.size		_ZN34_INTERNAL_20f6fbb4_4_k_cu_1d8eb5984cuda3std3__420unreachable_sentinelE,(_ZN34_INTERNAL_20f6fbb4_4_k_cu_1d8eb5984cuda3std6ranges3__45__cpo5ssizeE - _ZN34_INTERNAL_20f6fbb4_4_k_cu_1d8eb5984cuda3std3__420unreachable_sentinelE)
_ZN34_INTERNAL_20f6fbb4_4_k_cu_1d8eb5984cuda3std3__420unreachable_sentinelE:
	.zero		1
	.type		_ZN34_INTERNAL_20f6fbb4_4_k_cu_1d8eb5984cuda3std6ranges3__45__cpo5ssizeE,@object
	.size		_ZN34_INTERNAL_20f6fbb4_4_k_cu_1d8eb5984cuda3std6ranges3__45__cpo5ssizeE,(_ZN34_INTERNAL_20f6fbb4_4_k_cu_1d8eb5986thrust24THRUST_300001_SM_1000_NS12placeholders3_10E - _ZN34_INTERNAL_20f6fbb4_4_k_cu_1d8eb5984cuda3std6ranges3__45__cpo5ssizeE)
_ZN34_INTERNAL_20f6fbb4_4_k_cu_1d8eb5984cuda3std6ranges3__45__cpo5ssizeE:
	.zero		1
	.type		_ZN34_INTERNAL_20f6fbb4_4_k_cu_1d8eb5986thrust24THRUST_300001_SM_1000_NS12placeholders3_10E,@object
	.size		_ZN34_INTERNAL_20f6fbb4_4_k_cu_1d8eb5986thrust24THRUST_300001_SM_1000_NS12placeholders3_10E,(_ZN34_INTERNAL_20f6fbb4_4_k_cu_1d8eb5984cuda3std3__45__cpo5crendE - _ZN34_INTERNAL_20f6fbb4_4_k_cu_1d8eb5986thrust24THRUST_300001_SM_1000_NS12placeholders3_10E)
_ZN34_INTERNAL_20f6fbb4_4_k_cu_1d8eb5986thrust24THRUST_300001_SM_1000_NS12placeholders3_10E:
	.zero		1
	.type		_ZN34_INTERNAL_20f6fbb4_4_k_cu_1d8eb5984cuda3std3__45__cpo5crendE,@object
	.size		_ZN34_INTERNAL_20f6fbb4_4_k_cu_1d8eb5984cuda3std3__45__cpo5crendE,(_ZN34_INTERNAL_20f6fbb4_4_k_cu_1d8eb5984cuda3std6ranges3__45__cpo4prevE - _ZN34_INTERNAL_20f6fbb4_4_k_cu_1d8eb5984cuda3std3__45__cpo5crendE)
_ZN34_INTERNAL_20f6fbb4_4_k_cu_1d8eb5984cuda3std3__45__cpo5crendE:
	.zero		1
	.type		_ZN34_INTERNAL_20f6fbb4_4_k_cu_1d8eb5984cuda3std6ranges3__45__cpo4prevE,@object
	.size		_ZN34_INTERNAL_20f6fbb4_4_k_cu_1d8eb5984cuda3std6ranges3__45__cpo4prevE,(_ZN34_INTERNAL_20f6fbb4_4_k_cu_1d8eb5984cuda3std6ranges3__45__cpo9iter_moveE - _ZN34_INTERNAL_20f6fbb4_4_k_cu_1d8eb5984cuda3std6ranges3__45__cpo4prevE)
_ZN34_INTERNAL_20f6fbb4_4_k_cu_1d8eb5984cuda3std6ranges3__45__cpo4prevE:
	.zero		1
	.type		_ZN34_INTERNAL_20f6fbb4_4_k_cu_1d8eb5984cuda3std6ranges3__45__cpo9iter_moveE,@object
	.size		_ZN34_INTERNAL_20f6fbb4_4_k_cu_1d8eb5984cuda3std6ranges3__45__cpo9iter_moveE,(_ZN34_INTERNAL_20f6fbb4_4_k_cu_1d8eb5986thrust24THRUST_300001_SM_1000_NS12placeholders2_2E - _ZN34_INTERNAL_20f6fbb4_4_k_cu_1d8eb5984cuda3std6ranges3__45__cpo9iter_moveE)
_ZN34_INTERNAL_20f6fbb4_4_k_cu_1d8eb5984cuda3std6ranges3__45__cpo9iter_moveE:
	.zero		1
	.type		_ZN34_INTERNAL_20f6fbb4_4_k_cu_1d8eb5986thrust24THRUST_300001_SM_1000_NS12placeholders2_2E,@object
	.size		_ZN34_INTERNAL_20f6fbb4_4_k_cu_1d8eb5986thrust24THRUST_300001_SM_1000_NS12placeholders2_2E,(.L_31 - _ZN34_INTERNAL_20f6fbb4_4_k_cu_1d8eb5986thrust24THRUST_300001_SM_1000_NS12placeholders2_2E)
_ZN34_INTERNAL_20f6fbb4_4_k_cu_1d8eb5986thrust24THRUST_300001_SM_1000_NS12placeholders2_2E:
	.zero		1
.L_31:


//--------------------- .nv.constant0._ZN3cub18CUB_300001_SM_10006detail11EmptyKernelIvEEvv --------------------------
	.section	.nv.constant0._ZN3cub18CUB_300001_SM_10006detail11EmptyKernelIvEEvv,"a",@progbits
	.sectionflags	@""
	.align	4
.nv.constant0._ZN3cub18CUB_300001_SM_10006detail11EmptyKernelIvEEvv:
	.zero		896


//--------------------- SYMBOLS --------------------------

	.type		.nv.reservedSmem.offset0,@object
	.size		.nv.reservedSmem.offset0,0x4
